//
// Generated by NVIDIA NVVM Compiler
//
// Compiler Build ID: CL-36424714
// Cuda compilation tools, release 13.0, V13.0.88
// Based on NVVM 20.0.0
//

.version 9.0
.target sm_100
.address_size 64

	// .globl	_Z22transpose_naive_kernelPKfPfii

.visible .entry _Z22transpose_naive_kernelPKfPfii(
	.param .u64 .ptr .align 1 _Z22transpose_naive_kernelPKfPfii_param_0,
	.param .u64 .ptr .align 1 _Z22transpose_naive_kernelPKfPfii_param_1,
	.param .u32 _Z22transpose_naive_kernelPKfPfii_param_2,
	.param .u32 _Z22transpose_naive_kernelPKfPfii_param_3
)
{
	.reg .pred 	%p<4>;
	.reg .b32 	%r<13>;
	.reg .b32 	%f<2>;
	.reg .b64 	%rd<9>;

	ld.param.u64 	%rd1, [_Z22transpose_naive_kernelPKfPfii_param_0];
	ld.param.u64 	%rd2, [_Z22transpose_naive_kernelPKfPfii_param_1];
	ld.param.u32 	%r3, [_Z22transpose_naive_kernelPKfPfii_param_2];
	ld.param.u32 	%r4, [_Z22transpose_naive_kernelPKfPfii_param_3];
	mov.u32 	%r5, %ctaid.y;
	mov.u32 	%r6, %ntid.y;
	mov.u32 	%r7, %tid.y;
	mad.lo.s32 	%r1, %r5, %r6, %r7;
	mov.u32 	%r8, %ctaid.x;
	mov.u32 	%r9, %ntid.x;
	mov.u32 	%r10, %tid.x;
	mad.lo.s32 	%r2, %r8, %r9, %r10;
	setp.ge.s32 	%p1, %r1, %r3;
	setp.ge.s32 	%p2, %r2, %r4;
	or.pred  	%p3, %p1, %p2;
	@%p3 bra 	$L__BB0_2;
	cvta.to.global.u64 	%rd3, %rd1;
	cvta.to.global.u64 	%rd4, %rd2;
	mad.lo.s32 	%r11, %r4, %r1, %r2;
	mul.wide.s32 	%rd5, %r11, 4;
	add.s64 	%rd6, %rd3, %rd5;
	ld.global.f32 	%f1, [%rd6];
	mad.lo.s32 	%r12, %r3, %r2, %r1;
	mul.wide.s32 	%rd7, %r12, 4;
	add.s64 	%rd8, %rd4, %rd7;
	st.global.f32 	[%rd8], %f1;
$L__BB0_2:
	ret;

}


// ===== COMPILED SASS (sm_100) =====

	.target	sm_100

	.elftype	@"ET_EXEC"


//--------------------- .note.nv.tkinfo           --------------------------
	.section	.note.nv.tkinfo,"",@"SHT_NOTE"
	.sectionflags	@"SHF_NOTE_NV_TKINFO"
	.tkinfo
        /*0018*/ 	.word	0x00000002
        /*0030*/ 	.string	""
        /*0030*/ 	.string	"ptxas"
        /*0030*/ 	.string	"Cuda compilation tools, release 13.0, V13.0.88"
        /*0030*/ 	.string	"Build cuda_13.0.r13.0/compiler.36424714_0"
        /*0030*/ 	.string	"-arch sm_100 -m 64 "



//--------------------- .note.nv.cuinfo           --------------------------
	.section	.note.nv.cuinfo,"",@"SHT_NOTE"
	.sectionflags	@"SHF_NOTE_NV_CUINFO"
        /*0018*/ 	.short	0x0002
        /*001a*/ 	.short	0x0064
        /*001c*/ 	.short	0x0082
	.zero		2


//--------------------- .nv.info                  --------------------------
	.section	.nv.info,"",@"SHT_CUDA_INFO"
	.align	4


	//----- nvinfo : EIATTR_REGCOUNT
	.align		4
        /*0000*/ 	.byte	0x04, 0x2f
        /*0002*/ 	.short	(.L_1 - .L_0)
	.align		4
.L_0:
        /*0004*/ 	.word	index@(_Z22transpose_naive_kernelPKfPfii)
        /*0008*/ 	.word	0x0000000a


	//----- nvinfo : EIATTR_FRAME_SIZE
	.align		4
.L_1:
        /*000c*/ 	.byte	0x04, 0x11
        /*000e*/ 	.short	(.L_3 - .L_2)
	.align		4
.L_2:
        /*0010*/ 	.word	index@(_Z22transpose_naive_kernelPKfPfii)
        /*0014*/ 	.word	0x00000000


	//----- nvinfo : EIATTR_MIN_STACK_SIZE
	.align		4
.L_3:
        /*0018*/ 	.byte	0x04, 0x12
        /*001a*/ 	.short	(.L_5 - .L_4)
	.align		4
.L_4:
        /*001c*/ 	.word	index@(_Z22transpose_naive_kernelPKfPfii)
        /*0020*/ 	.word	0x00000000
.L_5:


//--------------------- .nv.compat                --------------------------
	.section	.nv.compat,"",@"SHT_CUDA_COMPAT_INFO"
	.align	4
        /*0000*/ 	.byte	0x02, 0x09, 0x00, 0x00, 0x02, 0x02, 0x01, 0x00, 0x02, 0x05, 0x05, 0x00, 0x03, 0x07, 0x01, 0x01
        /*0010*/ 	.byte	0x02, 0x03, 0x00, 0x00, 0x02, 0x06, 0x01, 0x00, 0x04, 0x0b, 0x08, 0x00, 0x09, 0x00, 0x00, 0x00
        /*0020*/ 	.byte	0x00, 0x00, 0x00, 0x00


//--------------------- .nv.info._Z22transpose_naive_kernelPKfPfii --------------------------
	.section	.nv.info._Z22transpose_naive_kernelPKfPfii,"",@"SHT_CUDA_INFO"
	.sectionflags	@""
	.align	4


	//----- nvinfo : EIATTR_CUDA_API_VERSION
	.align		4
        /*0000*/ 	.byte	0x04, 0x37
        /*0002*/ 	.short	(.L_7 - .L_6)
.L_6:
        /*0004*/ 	.word	0x00000082


	//----- nvinfo : EIATTR_KPARAM_INFO
	.align		4
.L_7:
        /*0008*/ 	.byte	0x04, 0x17
        /*000a*/ 	.short	(.L_9 - .L_8)
.L_8:
        /*000c*/ 	.word	0x00000000
        /*0010*/ 	.short	0x0003
        /*0012*/ 	.short	0x0014
        /*0014*/ 	.byte	0x00, 0xf0, 0x11, 0x00


	//----- nvinfo : EIATTR_KPARAM_INFO
	.align		4
.L_9:
        /*0018*/ 	.byte	0x04, 0x17
        /*001a*/ 	.short	(.L_11 - .L_10)
.L_10:
        /*001c*/ 	.word	0x00000000
        /*0020*/ 	.short	0x0002
        /*0022*/ 	.short	0x0010
        /*0024*/ 	.byte	0x00, 0xf0, 0x11, 0x00


	//----- nvinfo : EIATTR_KPARAM_INFO
	.align		4
.L_11:
        /*0028*/ 	.byte	0x04, 0x17
        /*002a*/ 	.short	(.L_13 - .L_12)
.L_12:
        /*002c*/ 	.word	0x00000000
        /*0030*/ 	.short	0x0001
        /*0032*/ 	.short	0x0008
        /*0034*/ 	.byte	0x00, 0xf5, 0x21, 0x00


	//----- nvinfo : EIATTR_KPARAM_INFO
	.align		4
.L_13:
        /*0038*/ 	.byte	0x04, 0x17
        /*003a*/ 	.short	(.L_15 - .L_14)
.L_14:
        /*003c*/ 	.word	0x00000000
        /*0040*/ 	.short	0x0000
        /*0042*/ 	.short	0x0000
        /*0044*/ 	.byte	0x00, 0xf5, 0x21, 0x00


	//----- nvinfo : EIATTR_SPARSE_MMA_MASK
	.align		4
.L_15:
        /*0048*/ 	.byte	0x03, 0x50
        /*004a*/ 	.short	0x0000


	//----- nvinfo : EIATTR_MAXREG_COUNT
	.align		4
        /*004c*/ 	.byte	0x03, 0x1b
        /*004e*/ 	.short	0x00ff


	//----- nvinfo : EIATTR_MERCURY_ISA_VERSION
	.align		4
        /*0050*/ 	.byte	0x03, 0x5f
        /*0052*/ 	.short	0x0101


	//----- nvinfo : EIATTR_VRC_CTA_INIT_COUNT
	.align		4
        /*0054*/ 	.byte	0x02, 0x4a
	.zero		1
	.zero		1


	//----- nvinfo : EIATTR_EXIT_INSTR_OFFSETS
	.align		4
        /*0058*/ 	.byte	0x04, 0x1c
        /*005a*/ 	.short	(.L_17 - .L_16)


	//   ....[0]....
.L_16:
        /*005c*/ 	.word	0x000000c0


	//   ....[1]....
        /*0060*/ 	.word	0x00000160


	//----- nvinfo : EIATTR_CBANK_PARAM_SIZE
	.align		4
.L_17:
        /*0064*/ 	.byte	0x03, 0x19
        /*0066*/ 	.short	0x0018


	//----- nvinfo : EIATTR_PARAM_CBANK
	.align		4
        /*0068*/ 	.byte	0x04, 0x0a
        /*006a*/ 	.short	(.L_19 - .L_18)
	.align		4
.L_18:
        /*006c*/ 	.word	index@(.nv.constant0._Z22transpose_naive_kernelPKfPfii)
        /*0070*/ 	.short	0x0380
        /*0072*/ 	.short	0x0018


	//----- nvinfo : EIATTR_SW_WAR
	.align		4
.L_19:
        /*0074*/ 	.byte	0x04, 0x36
        /*0076*/ 	.short	(.L_21 - .L_20)
.L_20:
        /*0078*/ 	.word	0x00000008
.L_21:


//--------------------- .nv.callgraph             --------------------------
	.section	.nv.callgraph,"",@"SHT_CUDA_CALLGRAPH"
	.align	4
	.sectionentsize	8
	.align		4
        /*0000*/ 	.word	0x00000000
	.align		4
        /*0004*/ 	.word	0xffffffff
	.align		4
        /*0008*/ 	.word	0x00000000
	.align		4
        /*000c*/ 	.word	0xfffffffe
	.align		4
        /*0010*/ 	.word	0x00000000
	.align		4
        /*0014*/ 	.word	0xfffffffd
	.align		4
        /*0018*/ 	.word	0x00000000
	.align		4
        /*001c*/ 	.word	0xfffffffc


//--------------------- .text._Z22transpose_naive_kernelPKfPfii --------------------------
	.section	.text._Z22transpose_naive_kernelPKfPfii,"ax",@progbits
	.align	128
        .global         _Z22transpose_naive_kernelPKfPfii
        .type           _Z22transpose_naive_kernelPKfPfii,@function
        .size           _Z22transpose_naive_kernelPKfPfii,(.L_x_1 - _Z22transpose_naive_kernelPKfPfii)
        .other          _Z22transpose_naive_kernelPKfPfii,@"STO_CUDA_ENTRY STV_DEFAULT"
_Z22transpose_naive_kernelPKfPfii:
.text._Z22transpose_naive_kernelPKfPfii:
[----:B------:R-:W-:Y:S01]  /*0000*/  LDC R1, c[0x0][0x37c] ;  /* 0x0000df00ff017b82 */ /* 0x000fe20000000800 */
[----:B------:R-:W0:Y:S07]  /*0010*/  S2R R2, SR_TID.X ;  /* 0x0000000000027919 */ /* 0x000e2e0000002100 */
[----:B------:R-:W1:Y:S01]  /*0020*/  LDC R0, c[0x0][0x364] ;  /* 0x0000d900ff007b82 */ /* 0x000e620000000800 */
[----:B------:R-:W2:Y:S01]  /*0030*/  LDCU.64 UR6, c[0x0][0x390] ;  /* 0x00007200ff0677ac */ /* 0x000ea20008000a00 */
[----:B------:R-:W1:Y:S06]  /*0040*/  S2R R3, SR_TID.Y ;  /* 0x0000000000037919 */ /* 0x000e6c0000002200 */
[----:B------:R-:W0:Y:S08]  /*0050*/  S2UR UR5, SR_CTAID.X ;  /* 0x00000000000579c3 */ /* 0x000e300000002500 */
[----:B------:R-:W0:Y:S08]  /*0060*/  LDC R7, c[0x0][0x360] ;  /* 0x0000d800ff077b82 */ /* 0x000e300000000800 */
[----:B------:R-:W1:Y:S01]  /*0070*/  S2UR UR4, SR_CTAID.Y ;  /* 0x00000000000479c3 */ /* 0x000e620000002600 */
[----:B0-----:R-:W-:-:S05]  /*0080*/  IMAD R7, R7, UR5, R2 ;  /* 0x0000000507077c24 */ /* 0x001fca000f8e0202 */
[----:B--2---:R-:W-:Y:S01]  /*0090*/  ISETP.GE.AND P0, PT, R7, UR7, PT ;  /* 0x0000000707007c0c */ /* 0x004fe2000bf06270 */
[----:B-1----:R-:W-:-:S05]  /*00a0*/  IMAD R0, R0, UR4, R3 ;  /* 0x0000000400007c24 */ /* 0x002fca000f8e0203 */
[----:B------:R-:W-:-:S13]  /*00b0*/  ISETP.GE.OR P0, PT, R0, UR6, P0 ;  /* 0x0000000600007c0c */ /* 0x000fda0008706670 */
[----:B------:R-:W-:Y:S05]  /*00c0*/  @P0 EXIT ;  /* 0x000000000000094d */ /* 0x000fea0003800000 */
[----:B------:R-:W0:Y:S01]  /*00d0*/  LDC.64 R2, c[0x0][0x380] ;  /* 0x0000e000ff027b82 */ /* 0x000e220000000a00 */
[----:B------:R-:W1:Y:S01]  /*00e0*/  LDCU.64 UR4, c[0x0][0x358] ;  /* 0x00006b00ff0477ac */ /* 0x000e620008000a00 */
[----:B------:R-:W-:-:S04]  /*00f0*/  IMAD R5, R0, UR7, R7 ;  /* 0x0000000700057c24 */ /* 0x000fc8000f8e0207 */
[----:B0-----:R-:W-:Y:S02]  /*0100*/  IMAD.WIDE R2, R5, 0x4, R2 ;  /* 0x0000000405027825 */ /* 0x001fe400078e0202 */
[----:B------:R-:W0:Y:S04]  /*0110*/  LDC.64 R4, c[0x0][0x388] ;  /* 0x0000e200ff047b82 */ /* 0x000e280000000a00 */
[----:B-1----:R-:W2:Y:S01]  /*0120*/  LDG.E R3, desc[UR4][R2.64] ;  /* 0x0000000402037981 */ /* 0x002ea2000c1e1900 */
[----:B------:R-:W-:-:S04]  /*0130*/  IMAD R7, R7, UR6, R0 ;  /* 0x0000000607077c24 */ /* 0x000fc8000f8e0200 */
[----:B0-----:R-:W-:-:S05]  /*0140*/  IMAD.WIDE R4, R7, 0x4, R4 ;  /* 0x0000000407047825 */ /* 0x001fca00078e0204 */
[----:B--2---:R-:W-:Y:S01]  /*0150*/  STG.E desc[UR4][R4.64], R3 ;  /* 0x0000000304007986 */ /* 0x004fe2000c101904 */
[----:B------:R-:W-:Y:S05]  /*0160*/  EXIT ;  /* 0x000000000000794d */ /* 0x000fea0003800000 */
.L_x_0:
[----:B------:R-:W-:-:S00]  /*0170*/  BRA `(.L_x_0) ;  /* 0xfffffffc00fc7947 */ /* 0x000fc0000383ffff */
[----:B------:R-:W-:-:S00]  /*0180*/  NOP ;  /* 0x0000000000007918 */ /* 0x000fc00000000000 */
[----:B------:R-:W-:-:S00]  /*0190*/  NOP ;  /* 0x0000000000007918 */ /* 0x000fc00000000000 */
[----:B------:R-:W-:-:S00]  /*01a0*/  NOP ;  /* 0x0000000000007918 */ /* 0x000fc00000000000 */
[----:B------:R-:W-:-:S00]  /*01b0*/  NOP ;  /* 0x0000000000007918 */ /* 0x000fc00000000000 */
[----:B------:R-:W-:-:S00]  /*01c0*/  NOP ;  /* 0x0000000000007918 */ /* 0x000fc00000000000 */
[----:B------:R-:W-:-:S00]  /*01d0*/  NOP ;  /* 0x0000000000007918 */ /* 0x000fc00000000000 */
[----:B------:R-:W-:-:S00]  /*01e0*/  NOP ;  /* 0x0000000000007918 */ /* 0x000fc00000000000 */
[----:B------:R-:W-:-:S00]  /*01f0*/  NOP ;  /* 0x0000000000007918 */ /* 0x000fc00000000000 */
.L_x_1:


//--------------------- .nv.shared.reserved.0     --------------------------
	.section	.nv.shared.reserved.0,"aw",@nobits
	.weak		__nv_reservedSMEM_offset_0_alias
	.size		__nv_reservedSMEM_offset_0_alias, 0, 64
	.other		__nv_reservedSMEM_offset_0_alias,@"STO_CUDA_RESERVED_SHARED STV_DEFAULT"
__nv_reservedSMEM_offset_0_alias:
	.zero		0
	.zero		64


//--------------------- .nv.constant0._Z22transpose_naive_kernelPKfPfii --------------------------
	.section	.nv.constant0._Z22transpose_naive_kernelPKfPfii,"a",@progbits
	.sectionflags	@""
	.align	4
.nv.constant0._Z22transpose_naive_kernelPKfPfii:
	.zero		920


//--------------------- SYMBOLS --------------------------

	.type		.nv.reservedSmem.offset0,@object
	.size		.nv.reservedSmem.offset0,0x4
